	.headerflags	@"EF_CUDA_TEXMODE_UNIFIED EF_CUDA_64BIT_ADDRESS EF_CUDA_ACCELERATORS EF_CUDA_SM90 EF_CUDA_VIRTUAL_SM(EF_CUDA_SM90)"
	.elftype	@"ET_EXEC"


//--------------------- .nv.info                  --------------------------
	.section	.nv.info,"",@"SHT_CUDA_INFO"
	.align	4


	//----- nvinfo : EIATTR_REGCOUNT
	.align		4
        /*0000*/ 	.byte	0x04, 0x2f
        /*0002*/ 	.short	(.L_1 - .L_0)
	.align		4
.L_0:
        /*0004*/ 	.word	index@(triton_poi_fused_addmm_relu_22)
        /*0008*/ 	.word	0x0000000c


	//----- nvinfo : EIATTR_MIN_STACK_SIZE
	.align		4
.L_1:
        /*000c*/ 	.byte	0x04, 0x12
        /*000e*/ 	.short	(.L_3 - .L_2)
	.align		4
.L_2:
        /*0010*/ 	.word	index@(triton_poi_fused_addmm_relu_22)
        /*0014*/ 	.word	0x00000000


	//----- nvinfo : EIATTR_FRAME_SIZE
	.align		4
.L_3:
        /*0018*/ 	.byte	0x04, 0x11
        /*001a*/ 	.short	(.L_5 - .L_4)
	.align		4
.L_4:
        /*001c*/ 	.word	index@(triton_poi_fused_addmm_relu_22)
        /*0020*/ 	.word	0x00000000


	//----- nvinfo : EIATTR_MIN_STACK_SIZE
	.align		4
.L_5:
        /*0024*/ 	.byte	0x04, 0x12
        /*0026*/ 	.short	(.L_7 - .L_6)
	.align		4
.L_6:
        /*0028*/ 	.word	index@(triton_poi_fused_addmm_relu_22)
        /*002c*/ 	.word	0x00000000
.L_7:


//--------------------- .nv.info.triton_poi_fused_addmm_relu_22 --------------------------
	.section	.nv.info.triton_poi_fused_addmm_relu_22,"",@"SHT_CUDA_INFO"
	.sectionflags	@""
	.align	4


	//----- nvinfo : EIATTR_CUDA_API_VERSION
	.align		4
        /*0000*/ 	.byte	0x04, 0x37
        /*0002*/ 	.short	(.L_9 - .L_8)
.L_8:
        /*0004*/ 	.word	0x0000007c


	//----- nvinfo : EIATTR_KPARAM_INFO
	.align		4
.L_9:
        /*0008*/ 	.byte	0x04, 0x17
        /*000a*/ 	.short	(.L_11 - .L_10)
.L_10:
        /*000c*/ 	.word	0x00000000
        /*0010*/ 	.short	0x0002
        /*0012*/ 	.short	0x0010
        /*0014*/ 	.byte	0x00, 0xf0, 0x11, 0x00


	//----- nvinfo : EIATTR_KPARAM_INFO
	.align		4
.L_11:
        /*0018*/ 	.byte	0x04, 0x17
        /*001a*/ 	.short	(.L_13 - .L_12)
.L_12:
        /*001c*/ 	.word	0x00000000
        /*0020*/ 	.short	0x0001
        /*0022*/ 	.short	0x0008
        /*0024*/ 	.byte	0x00, 0xf4, 0x21, 0x00


	//----- nvinfo : EIATTR_KPARAM_INFO
	.align		4
.L_13:
        /*0028*/ 	.byte	0x04, 0x17
        /*002a*/ 	.short	(.L_15 - .L_14)
.L_14:
        /*002c*/ 	.word	0x00000000
        /*0030*/ 	.short	0x0000
        /*0032*/ 	.short	0x0000
        /*0034*/ 	.byte	0x00, 0xf4, 0x21, 0x00


	//----- nvinfo : EIATTR_SPARSE_MMA_MASK
	.align		4
.L_15:
        /*0038*/ 	.byte	0x03, 0x50
        /*003a*/ 	.short	0x0000


	//----- nvinfo : EIATTR_MAXREG_COUNT
	.align		4
        /*003c*/ 	.byte	0x03, 0x1b
        /*003e*/ 	.short	0x00ff


	//----- nvinfo : EIATTR_EXIT_INSTR_OFFSETS
	.align		4
        /*0040*/ 	.byte	0x04, 0x1c
        /*0042*/ 	.short	(.L_17 - .L_16)


	//   ....[0]....
.L_16:
        /*0044*/ 	.word	0x00000150


	//----- nvinfo : EIATTR_REQNTID
	.align		4
.L_17:
        /*0048*/ 	.byte	0x04, 0x10
        /*004a*/ 	.short	(.L_19 - .L_18)
.L_18:
        /*004c*/ 	.word	0x00000080
        /*0050*/ 	.word	0x00000001
        /*0054*/ 	.word	0x00000001


	//----- nvinfo : EIATTR_CBANK_PARAM_SIZE
	.align		4
.L_19:
        /*0058*/ 	.byte	0x03, 0x19
        /*005a*/ 	.short	0x0014


	//----- nvinfo : EIATTR_PARAM_CBANK
	.align		4
        /*005c*/ 	.byte	0x04, 0x0a
        /*005e*/ 	.short	(.L_21 - .L_20)
	.align		4
.L_20:
        /*0060*/ 	.word	index@(.nv.constant0.triton_poi_fused_addmm_relu_22)
        /*0064*/ 	.short	0x0210
        /*0066*/ 	.short	0x0014


	//----- nvinfo : EIATTR_SW_WAR
	.align		4
.L_21:
        /*0068*/ 	.byte	0x04, 0x36
        /*006a*/ 	.short	(.L_23 - .L_22)
.L_22:
        /*006c*/ 	.word	0x00000008
.L_23:


//--------------------- .nv.callgraph             --------------------------
	.section	.nv.callgraph,"",@"SHT_CUDA_CALLGRAPH"
	.align	4
	.sectionentsize	8
	.align		4
        /*0000*/ 	.word	0x00000000
	.align		4
        /*0004*/ 	.word	0xffffffff
	.align		4
        /*0008*/ 	.word	0x00000000
	.align		4
        /*000c*/ 	.word	0xfffffffe
	.align		4
        /*0010*/ 	.word	0x00000000
	.align		4
        /*0014*/ 	.word	0xfffffffd
	.align		4
        /*0018*/ 	.word	0x00000000
	.align		4
        /*001c*/ 	.word	0xfffffffc


//--------------------- .text.triton_poi_fused_addmm_relu_22 --------------------------
	.section	.text.triton_poi_fused_addmm_relu_22,"ax",@progbits
	.align	128
        .global         triton_poi_fused_addmm_relu_22
        .type           triton_poi_fused_addmm_relu_22,@function
        .size           triton_poi_fused_addmm_relu_22,(.L_x_1 - triton_poi_fused_addmm_relu_22)
        .other          triton_poi_fused_addmm_relu_22,@"STO_CUDA_ENTRY STV_DEFAULT"
triton_poi_fused_addmm_relu_22:
.text.triton_poi_fused_addmm_relu_22:
[----:B------:R-:W-:Y:S01]  /*0000*/  LDC R1, c[0x0][0x28] ;  /* 0x00000a00ff017b82 */ /* 0x000fe20000000800 */
[----:B------:R-:W1:Y:S07]  /*0010*/  S2R R0, SR_TID.X ;  /* 0x0000000000007919 */ /* 0x000e6e0000002100 */
[----:B------:R-:W2:Y:S01]  /*0020*/  LDC.64 R4, c[0x0][0x218] ;  /* 0x00008600ff047b82 */ /* 0x000ea20000000a00 */
[----:B------:R-:W-:Y:S01]  /*0030*/  ULDC.64 UR4, c[0x0][0x208] ;  /* 0x0000820000047ab9 */ /* 0x000fe20000000a00 */
[----:B------:R-:W3:Y:S06]  /*0040*/  S2R R7, SR_CTAID.X ;  /* 0x0000000000077919 */ /* 0x000eec0000002500 */
[----:B------:R-:W4:Y:S01]  /*0050*/  LDC.64 R2, c[0x0][0x210] ;  /* 0x00008400ff027b82 */ /* 0x000f220000000a00 */
[----:B-1----:R-:W-:-:S02]  /*0060*/  LOP3.LUT R0, R0, 0x7f, RZ, 0xc0, !PT ;  /* 0x0000007f00007812 */ /* 0x002fc400078ec0ff */
[----:B---3--:R-:W-:-:S03]  /*0070*/  SHF.R.S32.HI R6, RZ, 0x18, R7 ;  /* 0x00000018ff067819 */ /* 0x008fc60000011407 */
[----:B------:R-:W-:Y:S01]  /*0080*/  IMAD R7, R7, 0x80, R0 ;  /* 0x0000008007077824 */ /* 0x000fe200078e0200 */
[----:B------:R-:W-:-:S03]  /*0090*/  SGXT R0, R6, 0x1 ;  /* 0x000000010600781a */ /* 0x000fc60000000200 */
[----:B----4-:R-:W-:Y:S01]  /*00a0*/  IMAD.WIDE R2, R7, 0x4, R2 ;  /* 0x0000000407027825 */ /* 0x010fe200078e0202 */
[----:B------:R-:W-:-:S04]  /*00b0*/  LEA.HI R0, R0, R7, RZ, 0xa ;  /* 0x0000000700007211 */ /* 0x000fc800078f50ff */
[----:B------:R-:W-:-:S05]  /*00c0*/  LOP3.LUT R0, R0, 0xfffffc00, RZ, 0xc0, !PT ;  /* 0xfffffc0000007812 */ /* 0x000fca00078ec0ff */
[----:B------:R-:W-:Y:S02]  /*00d0*/  IMAD.IADD R9, R7, 0x1, -R0 ;  /* 0x0000000107097824 */ /* 0x000fe400078e0a00 */
[----:B------:R-:W3:Y:S02]  /*00e0*/  LDG.E R0, desc[UR4][R2.64] ;  /* 0x0000000402007981 */ /* 0x000ee4000c1e1900 */
[----:B--2---:R-:W-:-:S06]  /*00f0*/  IMAD.WIDE R4, R9, 0x4, R4 ;  /* 0x0000000409047825 */ /* 0x004fcc00078e0204 */
[----:B------:R-:W3:Y:S02]  /*0100*/  LDG.E.EL R5, desc[UR4][R4.64] ;  /* 0x0000000404057981 */ /* 0x000ee4000c2e1900 */
[C---:B---3--:R-:W-:Y:S01]  /*0110*/  FADD R6, R0.reuse, R5 ;  /* 0x0000000500067221 */ /* 0x048fe20000000000 */
[----:B------:R-:W-:-:S04]  /*0120*/  FSETP.GEU.AND P0, PT, R0, -R5, PT ;  /* 0x800000050000720b */ /* 0x000fc80003f0e000 */
[----:B------:R-:W-:-:S05]  /*0130*/  FSEL R7, R6, RZ, P0 ;  /* 0x000000ff06077208 */ /* 0x000fca0000000000 */
[----:B------:R-:W-:Y:S01]  /*0140*/  STG.E desc[UR4][R2.64], R7 ;  /* 0x0000000702007986 */ /* 0x000fe2000c101904 */
[----:B------:R-:W-:Y:S05]  /*0150*/  EXIT ;  /* 0x000000000000794d */ /* 0x000fea0003800000 */
.L_x_0:
[----:B------:R-:W-:-:S00]  /*0160*/  BRA `(.L_x_0) ;  /* 0xfffffffc00fc7947 */ /* 0x000fc0000383ffff */
[----:B------:R-:W-:-:S00]  /*0170*/  NOP ;  /* 0x0000000000007918 */ /* 0x000fc00000000000 */
        /* <DEDUP_REMOVED lines=8> */
.L_x_1:


//--------------------- .nv.constant0.triton_poi_fused_addmm_relu_22 --------------------------
	.section	.nv.constant0.triton_poi_fused_addmm_relu_22,"a",@progbits
	.sectionflags	@""
	.align	4
.nv.constant0.triton_poi_fused_addmm_relu_22:
	.zero		548
